	.headerflags	@"EF_CUDA_TEXMODE_UNIFIED EF_CUDA_64BIT_ADDRESS EF_CUDA_ACCELERATORS EF_CUDA_SM90 EF_CUDA_VIRTUAL_SM(EF_CUDA_SM90)"
	.elftype	@"ET_EXEC"


//--------------------- .nv.info                  --------------------------
	.section	.nv.info,"",@"SHT_CUDA_INFO"
	.align	4


	//----- nvinfo : EIATTR_REGCOUNT
	.align		4
        /*0000*/ 	.byte	0x04, 0x2f
        /*0002*/ 	.short	(.L_1 - .L_0)
	.align		4
.L_0:
        /*0004*/ 	.word	index@(triton_poi_fused_add_0)
        /*0008*/ 	.word	0x0000000e


	//----- nvinfo : EIATTR_MIN_STACK_SIZE
	.align		4
.L_1:
        /*000c*/ 	.byte	0x04, 0x12
        /*000e*/ 	.short	(.L_3 - .L_2)
	.align		4
.L_2:
        /*0010*/ 	.word	index@(triton_poi_fused_add_0)
        /*0014*/ 	.word	0x00000000


	//----- nvinfo : EIATTR_FRAME_SIZE
	.align		4
.L_3:
        /*0018*/ 	.byte	0x04, 0x11
        /*001a*/ 	.short	(.L_5 - .L_4)
	.align		4
.L_4:
        /*001c*/ 	.word	index@(triton_poi_fused_add_0)
        /*0020*/ 	.word	0x00000000


	//----- nvinfo : EIATTR_MIN_STACK_SIZE
	.align		4
.L_5:
        /*0024*/ 	.byte	0x04, 0x12
        /*0026*/ 	.short	(.L_7 - .L_6)
	.align		4
.L_6:
        /*0028*/ 	.word	index@(triton_poi_fused_add_0)
        /*002c*/ 	.word	0x00000000
.L_7:


//--------------------- .nv.info.triton_poi_fused_add_0 --------------------------
	.section	.nv.info.triton_poi_fused_add_0,"",@"SHT_CUDA_INFO"
	.sectionflags	@""
	.align	4


	//----- nvinfo : EIATTR_CUDA_API_VERSION
	.align		4
        /*0000*/ 	.byte	0x04, 0x37
        /*0002*/ 	.short	(.L_9 - .L_8)
.L_8:
        /*0004*/ 	.word	0x0000007c


	//----- nvinfo : EIATTR_KPARAM_INFO
	.align		4
.L_9:
        /*0008*/ 	.byte	0x04, 0x17
        /*000a*/ 	.short	(.L_11 - .L_10)
.L_10:
        /*000c*/ 	.word	0x00000000
        /*0010*/ 	.short	0x0003
        /*0012*/ 	.short	0x0018
        /*0014*/ 	.byte	0x00, 0xf0, 0x11, 0x00


	//----- nvinfo : EIATTR_KPARAM_INFO
	.align		4
.L_11:
        /*0018*/ 	.byte	0x04, 0x17
        /*001a*/ 	.short	(.L_13 - .L_12)
.L_12:
        /*001c*/ 	.word	0x00000000
        /*0020*/ 	.short	0x0002
        /*0022*/ 	.short	0x0010
        /*0024*/ 	.byte	0x00, 0xf4, 0x21, 0x00


	//----- nvinfo : EIATTR_KPARAM_INFO
	.align		4
.L_13:
        /*0028*/ 	.byte	0x04, 0x17
        /*002a*/ 	.short	(.L_15 - .L_14)
.L_14:
        /*002c*/ 	.word	0x00000000
        /*0030*/ 	.short	0x0001
        /*0032*/ 	.short	0x0008
        /*0034*/ 	.byte	0x00, 0xf4, 0x21, 0x00


	//----- nvinfo : EIATTR_KPARAM_INFO
	.align		4
.L_15:
        /*0038*/ 	.byte	0x04, 0x17
        /*003a*/ 	.short	(.L_17 - .L_16)
.L_16:
        /*003c*/ 	.word	0x00000000
        /*0040*/ 	.short	0x0000
        /*0042*/ 	.short	0x0000
        /*0044*/ 	.byte	0x00, 0xf4, 0x21, 0x00


	//----- nvinfo : EIATTR_SPARSE_MMA_MASK
	.align		4
.L_17:
        /*0048*/ 	.byte	0x03, 0x50
        /*004a*/ 	.short	0x0000


	//----- nvinfo : EIATTR_MAXREG_COUNT
	.align		4
        /*004c*/ 	.byte	0x03, 0x1b
        /*004e*/ 	.short	0x00ff


	//----- nvinfo : EIATTR_EXIT_INSTR_OFFSETS
	.align		4
        /*0050*/ 	.byte	0x04, 0x1c
        /*0052*/ 	.short	(.L_19 - .L_18)


	//   ....[0]....
.L_18:
        /*0054*/ 	.word	0x00000150


	//   ....[1]....
        /*0058*/ 	.word	0x00000170


	//----- nvinfo : EIATTR_REQNTID
	.align		4
.L_19:
        /*005c*/ 	.byte	0x04, 0x10
        /*005e*/ 	.short	(.L_21 - .L_20)
.L_20:
        /*0060*/ 	.word	0x00000080
        /*0064*/ 	.word	0x00000001
        /*0068*/ 	.word	0x00000001


	//----- nvinfo : EIATTR_CBANK_PARAM_SIZE
	.align		4
.L_21:
        /*006c*/ 	.byte	0x03, 0x19
        /*006e*/ 	.short	0x001c


	//----- nvinfo : EIATTR_PARAM_CBANK
	.align		4
        /*0070*/ 	.byte	0x04, 0x0a
        /*0072*/ 	.short	(.L_23 - .L_22)
	.align		4
.L_22:
        /*0074*/ 	.word	index@(.nv.constant0.triton_poi_fused_add_0)
        /*0078*/ 	.short	0x0210
        /*007a*/ 	.short	0x001c


	//----- nvinfo : EIATTR_SW_WAR
	.align		4
.L_23:
        /*007c*/ 	.byte	0x04, 0x36
        /*007e*/ 	.short	(.L_25 - .L_24)
.L_24:
        /*0080*/ 	.word	0x00000008
.L_25:


//--------------------- .nv.callgraph             --------------------------
	.section	.nv.callgraph,"",@"SHT_CUDA_CALLGRAPH"
	.align	4
	.sectionentsize	8
	.align		4
        /*0000*/ 	.word	0x00000000
	.align		4
        /*0004*/ 	.word	0xffffffff
	.align		4
        /*0008*/ 	.word	0x00000000
	.align		4
        /*000c*/ 	.word	0xfffffffe
	.align		4
        /*0010*/ 	.word	0x00000000
	.align		4
        /*0014*/ 	.word	0xfffffffd
	.align		4
        /*0018*/ 	.word	0x00000000
	.align		4
        /*001c*/ 	.word	0xfffffffc


//--------------------- .text.triton_poi_fused_add_0 --------------------------
	.section	.text.triton_poi_fused_add_0,"ax",@progbits
	.align	128
        .global         triton_poi_fused_add_0
        .type           triton_poi_fused_add_0,@function
        .size           triton_poi_fused_add_0,(.L_x_1 - triton_poi_fused_add_0)
        .other          triton_poi_fused_add_0,@"STO_CUDA_ENTRY STV_DEFAULT"
triton_poi_fused_add_0:
.text.triton_poi_fused_add_0:
[----:B------:R-:W0:Y:S02]  /*0000*/  LDC R1, c[0x0][0x28] ;  /* 0x00000a00ff017b82 */ /* 0x000e240000000800 */
[----:B------:R-:W1:Y:S01]  /*0010*/  S2R R0, SR_TID.X ;  /* 0x0000000000007919 */ /* 0x000e620000002100 */
[----:B------:R-:W2:Y:S01]  /*0020*/  LDC.64 R4, c[0x0][0x218] ;  /* 0x00008600ff047b82 */ /* 0x000ea20000000a00 */
[----:B------:R-:W-:Y:S01]  /*0030*/  HFMA2.MMA R11, -RZ, RZ, 0, 0 ;  /* 0x00000000ff0b7435 */ /* 0x000fe200000001ff */
[----:B------:R-:W-:Y:S01]  /*0040*/  ULDC.64 UR4, c[0x0][0x208] ;  /* 0x0000820000047ab9 */ /* 0x000fe20000000a00 */
[----:B------:R-:W3:Y:S05]  /*0050*/  S2R R9, SR_CTAID.X ;  /* 0x0000000000097919 */ /* 0x000eea0000002500 */
[----:B------:R-:W4:Y:S08]  /*0060*/  LDC.64 R2, c[0x0][0x210] ;  /* 0x00008400ff027b82 */ /* 0x000f300000000a00 */
[----:B------:R-:W5:Y:S01]  /*0070*/  LDC.64 R6, c[0x0][0x220] ;  /* 0x00008800ff067b82 */ /* 0x000f620000000a00 */
[----:B-1----:R-:W-:-:S04]  /*0080*/  LOP3.LUT R0, R0, 0x7f, RZ, 0xc0, !PT ;  /* 0x0000007f00007812 */ /* 0x002fc800078ec0ff */
[----:B---3--:R-:W-:Y:S01]  /*0090*/  LEA R9, R9, R0, 0x7 ;  /* 0x0000000009097211 */ /* 0x008fe200078e38ff */
[----:B------:R-:W-:Y:S01]  /*00a0*/  HFMA2.MMA R8, -RZ, RZ, 0, 0 ;  /* 0x00000000ff087435 */ /* 0x000fe200000001ff */
[----:B------:R-:W-:Y:S02]  /*00b0*/  MOV R0, RZ ;  /* 0x000000ff00007202 */ /* 0x000fe40000000f00 */
[C---:B------:R-:W-:Y:S01]  /*00c0*/  ISETP.GE.AND P0, PT, R9.reuse, 0x100, PT ;  /* 0x000001000900780c */ /* 0x040fe20003f06270 */
[----:B--2---:R-:W-:-:S04]  /*00d0*/  IMAD.WIDE R4, R9, 0x4, R4 ;  /* 0x0000000409047825 */ /* 0x004fc800078e0204 */
[----:B----4-:R-:W-:-:S04]  /*00e0*/  IMAD.WIDE R2, R9, 0x4, R2 ;  /* 0x0000000409027825 */ /* 0x010fc800078e0202 */
[----:B-----5:R-:W-:-:S04]  /*00f0*/  IMAD.WIDE R6, R9, 0x4, R6 ;  /* 0x0000000409067825 */ /* 0x020fc800078e0206 */
[----:B------:R-:W2:Y:S04]  /*0100*/  @!P0 LDG.E R11, desc[UR4][R4.64] ;  /* 0x00000004040b8981 */ /* 0x000ea8000c1e1900 */
[----:B------:R-:W2:Y:S04]  /*0110*/  @!P0 LDG.E R0, desc[UR4][R2.64] ;  /* 0x0000000402008981 */ /* 0x000ea8000c1e1900 */
[----:B------:R-:W3:Y:S01]  /*0120*/  @!P0 LDG.E R8, desc[UR4][R6.64] ;  /* 0x0000000406088981 */ /* 0x000ee2000c1e1900 */
[----:B--2---:R-:W-:-:S04]  /*0130*/  FADD R11, R11, R0 ;  /* 0x000000000b0b7221 */ /* 0x004fc80000000000 */
[----:B---3--:R-:W-:Y:S01]  /*0140*/  FADD R11, R11, R8 ;  /* 0x000000080b0b7221 */ /* 0x008fe20000000000 */
[----:B------:R-:W-:Y:S06]  /*0150*/  @P0 EXIT ;  /* 0x000000000000094d */ /* 0x000fec0003800000 */
[----:B------:R-:W-:Y:S01]  /*0160*/  STG.E desc[UR4][R2.64], R11 ;  /* 0x0000000b02007986 */ /* 0x000fe2000c101904 */
[----:B------:R-:W-:Y:S05]  /*0170*/  EXIT ;  /* 0x000000000000794d */ /* 0x000fea0003800000 */
.L_x_0:
[----:B------:R-:W-:-:S00]  /*0180*/  BRA `(.L_x_0) ;  /* 0xfffffffc00fc7947 */ /* 0x000fc0000383ffff */
[----:B------:R-:W-:-:S00]  /*0190*/  NOP ;  /* 0x0000000000007918 */ /* 0x000fc00000000000 */
        /* <DEDUP_REMOVED lines=14> */
.L_x_1:


//--------------------- .nv.constant0.triton_poi_fused_add_0 --------------------------
	.section	.nv.constant0.triton_poi_fused_add_0,"a",@progbits
	.sectionflags	@""
	.align	4
.nv.constant0.triton_poi_fused_add_0:
	.zero		556
